//
// Generated by NVIDIA NVVM Compiler
//
// Compiler Build ID: CL-36424714
// Cuda compilation tools, release 13.0, V13.0.88
// Based on NVVM 20.0.0
//

.version 9.0
.target sm_100
.address_size 64

	// .globl	_Z18kernelSumaMatricesPdS_S_ii

.visible .entry _Z18kernelSumaMatricesPdS_S_ii(
	.param .u64 .ptr .align 1 _Z18kernelSumaMatricesPdS_S_ii_param_0,
	.param .u64 .ptr .align 1 _Z18kernelSumaMatricesPdS_S_ii_param_1,
	.param .u64 .ptr .align 1 _Z18kernelSumaMatricesPdS_S_ii_param_2,
	.param .u32 _Z18kernelSumaMatricesPdS_S_ii_param_3,
	.param .u32 _Z18kernelSumaMatricesPdS_S_ii_param_4
)
{
	.reg .b32 	%r<5>;
	.reg .b64 	%rd<11>;
	.reg .b64 	%fd<4>;

	ld.param.u64 	%rd1, [_Z18kernelSumaMatricesPdS_S_ii_param_0];
	ld.param.u64 	%rd2, [_Z18kernelSumaMatricesPdS_S_ii_param_1];
	ld.param.u64 	%rd3, [_Z18kernelSumaMatricesPdS_S_ii_param_2];
	ld.param.u32 	%r1, [_Z18kernelSumaMatricesPdS_S_ii_param_4];
	cvta.to.global.u64 	%rd4, %rd1;
	cvta.to.global.u64 	%rd5, %rd3;
	cvta.to.global.u64 	%rd6, %rd2;
	mov.u32 	%r2, %tid.x;
	mov.u32 	%r3, %tid.y;
	mad.lo.s32 	%r4, %r1, %r2, %r3;
	mul.wide.s32 	%rd7, %r4, 8;
	add.s64 	%rd8, %rd6, %rd7;
	ld.global.f64 	%fd1, [%rd8];
	add.s64 	%rd9, %rd5, %rd7;
	ld.global.f64 	%fd2, [%rd9];
	add.f64 	%fd3, %fd1, %fd2;
	add.s64 	%rd10, %rd4, %rd7;
	st.global.f64 	[%rd10], %fd3;
	ret;

}


// ===== COMPILED SASS (sm_100) =====

	.target	sm_100

	.elftype	@"ET_EXEC"


//--------------------- .note.nv.tkinfo           --------------------------
	.section	.note.nv.tkinfo,"",@"SHT_NOTE"
	.sectionflags	@"SHF_NOTE_NV_TKINFO"
	.tkinfo
        /*0018*/ 	.word	0x00000002
        /*0030*/ 	.string	""
        /*0030*/ 	.string	"ptxas"
        /*0030*/ 	.string	"Cuda compilation tools, release 13.0, V13.0.88"
        /*0030*/ 	.string	"Build cuda_13.0.r13.0/compiler.36424714_0"
        /*0030*/ 	.string	"-arch sm_100 -m 64 "



//--------------------- .note.nv.cuinfo           --------------------------
	.section	.note.nv.cuinfo,"",@"SHT_NOTE"
	.sectionflags	@"SHF_NOTE_NV_CUINFO"
        /*0018*/ 	.short	0x0002
        /*001a*/ 	.short	0x0064
        /*001c*/ 	.short	0x0082
	.zero		2


//--------------------- .nv.info                  --------------------------
	.section	.nv.info,"",@"SHT_CUDA_INFO"
	.align	4


	//----- nvinfo : EIATTR_REGCOUNT
	.align		4
        /*0000*/ 	.byte	0x04, 0x2f
        /*0002*/ 	.short	(.L_1 - .L_0)
	.align		4
.L_0:
        /*0004*/ 	.word	index@(_Z18kernelSumaMatricesPdS_S_ii)
        /*0008*/ 	.word	0x0000000e


	//----- nvinfo : EIATTR_FRAME_SIZE
	.align		4
.L_1:
        /*000c*/ 	.byte	0x04, 0x11
        /*000e*/ 	.short	(.L_3 - .L_2)
	.align		4
.L_2:
        /*0010*/ 	.word	index@(_Z18kernelSumaMatricesPdS_S_ii)
        /*0014*/ 	.word	0x00000000


	//----- nvinfo : EIATTR_MIN_STACK_SIZE
	.align		4
.L_3:
        /*0018*/ 	.byte	0x04, 0x12
        /*001a*/ 	.short	(.L_5 - .L_4)
	.align		4
.L_4:
        /*001c*/ 	.word	index@(_Z18kernelSumaMatricesPdS_S_ii)
        /*0020*/ 	.word	0x00000000
.L_5:


//--------------------- .nv.compat                --------------------------
	.section	.nv.compat,"",@"SHT_CUDA_COMPAT_INFO"
	.align	4
        /*0000*/ 	.byte	0x02, 0x09, 0x00, 0x00, 0x02, 0x02, 0x01, 0x00, 0x02, 0x05, 0x05, 0x00, 0x03, 0x07, 0x01, 0x01
        /*0010*/ 	.byte	0x02, 0x03, 0x00, 0x00, 0x02, 0x06, 0x01, 0x00, 0x04, 0x0b, 0x08, 0x00, 0x01, 0x00, 0x00, 0x00
        /*0020*/ 	.byte	0x00, 0x00, 0x00, 0x00


//--------------------- .nv.info._Z18kernelSumaMatricesPdS_S_ii --------------------------
	.section	.nv.info._Z18kernelSumaMatricesPdS_S_ii,"",@"SHT_CUDA_INFO"
	.sectionflags	@""
	.align	4


	//----- nvinfo : EIATTR_CUDA_API_VERSION
	.align		4
        /*0000*/ 	.byte	0x04, 0x37
        /*0002*/ 	.short	(.L_7 - .L_6)
.L_6:
        /*0004*/ 	.word	0x00000082


	//----- nvinfo : EIATTR_KPARAM_INFO
	.align		4
.L_7:
        /*0008*/ 	.byte	0x04, 0x17
        /*000a*/ 	.short	(.L_9 - .L_8)
.L_8:
        /*000c*/ 	.word	0x00000000
        /*0010*/ 	.short	0x0004
        /*0012*/ 	.short	0x001c
        /*0014*/ 	.byte	0x00, 0xf0, 0x11, 0x00


	//----- nvinfo : EIATTR_KPARAM_INFO
	.align		4
.L_9:
        /*0018*/ 	.byte	0x04, 0x17
        /*001a*/ 	.short	(.L_11 - .L_10)
.L_10:
        /*001c*/ 	.word	0x00000000
        /*0020*/ 	.short	0x0003
        /*0022*/ 	.short	0x0018
        /*0024*/ 	.byte	0x00, 0xf0, 0x11, 0x00


	//----- nvinfo : EIATTR_KPARAM_INFO
	.align		4
.L_11:
        /*0028*/ 	.byte	0x04, 0x17
        /*002a*/ 	.short	(.L_13 - .L_12)
.L_12:
        /*002c*/ 	.word	0x00000000
        /*0030*/ 	.short	0x0002
        /*0032*/ 	.short	0x0010
        /*0034*/ 	.byte	0x00, 0xf5, 0x21, 0x00


	//----- nvinfo : EIATTR_KPARAM_INFO
	.align		4
.L_13:
        /*0038*/ 	.byte	0x04, 0x17
        /*003a*/ 	.short	(.L_15 - .L_14)
.L_14:
        /*003c*/ 	.word	0x00000000
        /*0040*/ 	.short	0x0001
        /*0042*/ 	.short	0x0008
        /*0044*/ 	.byte	0x00, 0xf5, 0x21, 0x00


	//----- nvinfo : EIATTR_KPARAM_INFO
	.align		4
.L_15:
        /*0048*/ 	.byte	0x04, 0x17
        /*004a*/ 	.short	(.L_17 - .L_16)
.L_16:
        /*004c*/ 	.word	0x00000000
        /*0050*/ 	.short	0x0000
        /*0052*/ 	.short	0x0000
        /*0054*/ 	.byte	0x00, 0xf5, 0x21, 0x00


	//----- nvinfo : EIATTR_SPARSE_MMA_MASK
	.align		4
.L_17:
        /*0058*/ 	.byte	0x03, 0x50
        /*005a*/ 	.short	0x0000


	//----- nvinfo : EIATTR_MAXREG_COUNT
	.align		4
        /*005c*/ 	.byte	0x03, 0x1b
        /*005e*/ 	.short	0x00ff


	//----- nvinfo : EIATTR_MERCURY_ISA_VERSION
	.align		4
        /*0060*/ 	.byte	0x03, 0x5f
        /*0062*/ 	.short	0x0101


	//----- nvinfo : EIATTR_VRC_CTA_INIT_COUNT
	.align		4
        /*0064*/ 	.byte	0x02, 0x4a
	.zero		1
	.zero		1


	//----- nvinfo : EIATTR_EXIT_INSTR_OFFSETS
	.align		4
        /*0068*/ 	.byte	0x04, 0x1c
        /*006a*/ 	.short	(.L_19 - .L_18)


	//   ....[0]....
.L_18:
        /*006c*/ 	.word	0x00000100


	//----- nvinfo : EIATTR_CBANK_PARAM_SIZE
	.align		4
.L_19:
        /*0070*/ 	.byte	0x03, 0x19
        /*0072*/ 	.short	0x0020


	//----- nvinfo : EIATTR_PARAM_CBANK
	.align		4
        /*0074*/ 	.byte	0x04, 0x0a
        /*0076*/ 	.short	(.L_21 - .L_20)
	.align		4
.L_20:
        /*0078*/ 	.word	index@(.nv.constant0._Z18kernelSumaMatricesPdS_S_ii)
        /*007c*/ 	.short	0x0380
        /*007e*/ 	.short	0x0020


	//----- nvinfo : EIATTR_SW_WAR
	.align		4
.L_21:
        /*0080*/ 	.byte	0x04, 0x36
        /*0082*/ 	.short	(.L_23 - .L_22)
.L_22:
        /*0084*/ 	.word	0x00000008
.L_23:


//--------------------- .nv.callgraph             --------------------------
	.section	.nv.callgraph,"",@"SHT_CUDA_CALLGRAPH"
	.align	4
	.sectionentsize	8
	.align		4
        /*0000*/ 	.word	0x00000000
	.align		4
        /*0004*/ 	.word	0xffffffff
	.align		4
        /*0008*/ 	.word	0x00000000
	.align		4
        /*000c*/ 	.word	0xfffffffe
	.align		4
        /*0010*/ 	.word	0x00000000
	.align		4
        /*0014*/ 	.word	0xfffffffd
	.align		4
        /*0018*/ 	.word	0x00000000
	.align		4
        /*001c*/ 	.word	0xfffffffc


//--------------------- .text._Z18kernelSumaMatricesPdS_S_ii --------------------------
	.section	.text._Z18kernelSumaMatricesPdS_S_ii,"ax",@progbits
	.align	128
        .global         _Z18kernelSumaMatricesPdS_S_ii
        .type           _Z18kernelSumaMatricesPdS_S_ii,@function
        .size           _Z18kernelSumaMatricesPdS_S_ii,(.L_x_1 - _Z18kernelSumaMatricesPdS_S_ii)
        .other          _Z18kernelSumaMatricesPdS_S_ii,@"STO_CUDA_ENTRY STV_DEFAULT"
_Z18kernelSumaMatricesPdS_S_ii:
.text._Z18kernelSumaMatricesPdS_S_ii:
[----:B------:R-:W-:Y:S01]  /*0000*/  LDC R1, c[0x0][0x37c] ;  /* 0x0000df00ff017b82 */ /* 0x000fe20000000800 */
[----:B------:R-:W0:Y:S07]  /*0010*/  S2R R11, SR_TID.X ;  /* 0x00000000000b7919 */ /* 0x000e2e0000002100 */
[----:B------:R-:W1:Y:S01]  /*0020*/  LDC.64 R2, c[0x0][0x388] ;  /* 0x0000e200ff027b82 */ /* 0x000e620000000a00 */
[----:B------:R-:W0:Y:S01]  /*0030*/  LDCU UR6, c[0x0][0x39c] ;  /* 0x00007380ff0677ac */ /* 0x000e220008000800 */
[----:B------:R-:W0:Y:S01]  /*0040*/  S2R R0, SR_TID.Y ;  /* 0x0000000000007919 */ /* 0x000e220000002200 */
[----:B------:R-:W2:Y:S05]  /*0050*/  LDCU.64 UR4, c[0x0][0x358] ;  /* 0x00006b00ff0477ac */ /* 0x000eaa0008000a00 */
[----:B------:R-:W3:Y:S08]  /*0060*/  LDC.64 R4, c[0x0][0x390] ;  /* 0x0000e400ff047b82 */ /* 0x000ef00000000a00 */
[----:B------:R-:W4:Y:S01]  /*0070*/  LDC.64 R8, c[0x0][0x380] ;  /* 0x0000e000ff087b82 */ /* 0x000f220000000a00 */
[----:B0-----:R-:W-:-:S04]  /*0080*/  IMAD R11, R11, UR6, R0 ;  /* 0x000000060b0b7c24 */ /* 0x001fc8000f8e0200 */
[----:B-1----:R-:W-:-:S04]  /*0090*/  IMAD.WIDE R2, R11, 0x8, R2 ;  /* 0x000000080b027825 */ /* 0x002fc800078e0202 */
[C---:B---3--:R-:W-:Y:S02]  /*00a0*/  IMAD.WIDE R4, R11.reuse, 0x8, R4 ;  /* 0x000000080b047825 */ /* 0x048fe400078e0204 */
[----:B--2---:R-:W2:Y:S04]  /*00b0*/  LDG.E.64 R2, desc[UR4][R2.64] ;  /* 0x0000000402027981 */ /* 0x004ea8000c1e1b00 */
[----:B------:R-:W2:Y:S01]  /*00c0*/  LDG.E.64 R4, desc[UR4][R4.64] ;  /* 0x0000000404047981 */ /* 0x000ea2000c1e1b00 */
[----:B----4-:R-:W-:Y:S01]  /*00d0*/  IMAD.WIDE R8, R11, 0x8, R8 ;  /* 0x000000080b087825 */ /* 0x010fe200078e0208 */
[----:B--2---:R-:W-:-:S07]  /*00e0*/  DADD R6, R2, R4 ;  /* 0x0000000002067229 */ /* 0x004fce0000000004 */
[----:B------:R-:W-:Y:S01]  /*00f0*/  STG.E.64 desc[UR4][R8.64], R6 ;  /* 0x0000000608007986 */ /* 0x000fe2000c101b04 */
[----:B------:R-:W-:Y:S05]  /*0100*/  EXIT ;  /* 0x000000000000794d */ /* 0x000fea0003800000 */
.L_x_0:
[----:B------:R-:W-:-:S00]  /*0110*/  BRA `(.L_x_0) ;  /* 0xfffffffc00fc7947 */ /* 0x000fc0000383ffff */
[----:B------:R-:W-:-:S00]  /*0120*/  NOP ;  /* 0x0000000000007918 */ /* 0x000fc00000000000 */
        /* <DEDUP_REMOVED lines=13> */
.L_x_1:


//--------------------- .nv.shared.reserved.0     --------------------------
	.section	.nv.shared.reserved.0,"aw",@nobits
	.weak		__nv_reservedSMEM_offset_0_alias
	.size		__nv_reservedSMEM_offset_0_alias, 0, 64
	.other		__nv_reservedSMEM_offset_0_alias,@"STO_CUDA_RESERVED_SHARED STV_DEFAULT"
__nv_reservedSMEM_offset_0_alias:
	.zero		0
	.zero		64


//--------------------- .nv.constant0._Z18kernelSumaMatricesPdS_S_ii --------------------------
	.section	.nv.constant0._Z18kernelSumaMatricesPdS_S_ii,"a",@progbits
	.sectionflags	@""
	.align	4
.nv.constant0._Z18kernelSumaMatricesPdS_S_ii:
	.zero		928


//--------------------- SYMBOLS --------------------------

	.type		.nv.reservedSmem.offset0,@object
	.size		.nv.reservedSmem.offset0,0x4
